def matmul_kernel(
    a_ptr,
    b_ptr,
    c_ptr,
    M,
    N,
    K,
    stride_am,
    stride_ak,
    stride_bk,
    stride_bn,
    stride_cm,
    stride_cn,
    BLOCK_M: tl.constexpr,
    BLOCK_N: tl.constexpr,
    BLOCK_K: tl.constexpr,
    GROUP_M: tl.constexpr,
):
    pid = tl.program_id(axis=0)
    num_pid_m = tl.cdiv(M, BLOCK_M)
    num_pid_n = tl.cdiv(N, BLOCK_N)
    num_pid_in_group = GROUP_M * num_pid_n
    group_id = pid // num_pid_in_group
    first_pid_m = group_id * GROUP_M
    group_size_m = min(num_pid_m - first_pid_m, GROUP_M)
    pid_m = first_pid_m + ((pid % num_pid_in_group) % group_size_m)
    pid_n = (pid % num_pid_in_group) // group_size_m

    offs_am = (pid_m * BLOCK_M + tl.arange(0, BLOCK_M)) % M
    offs_bn = (pid_n * BLOCK_N + tl.arange(0, BLOCK_N)) % N
    offs_k = tl.arange(0, BLOCK_K)
    a_ptrs = a_ptr + offs_am[:, None] * stride_am + offs_k[None, :] * stride_ak
    b_ptrs = b_ptr + offs_k[:, None] * stride_bk + offs_bn[None, :] * stride_bn

    acc = tl.zeros((BLOCK_M, BLOCK_N), dtype=tl.float32)
    for kk in range(0, tl.cdiv(K, BLOCK_K)):
        a = tl.load(a_ptrs, mask=offs_k[None, :] < K - kk * BLOCK_K, other=0.0)
        b = tl.load(b_ptrs, mask=offs_k[:, None] < K - kk * BLOCK_K, other=0.0)
        acc = tl.dot(a, b, acc)
        a_ptrs += BLOCK_K * stride_ak
        b_ptrs += BLOCK_K * stride_bk

    c = acc.to(c_ptr.dtype.element_ty)
    offs_cm = pid_m * BLOCK_M + tl.arange(0, BLOCK_M)
    offs_cn = pid_n * BLOCK_N + tl.arange(0, BLOCK_N)
    c_ptrs = c_ptr + offs_cm[:, None] * stride_cm + offs_cn[None, :] * stride_cn
    mask = (offs_cm[:, None] < M) & (offs_cn[None, :] < N)
    tl.store(c_ptrs, c, mask=mask)

# config = {"BLOCK_K": 32, "BLOCK_M": 32, "BLOCK_N": 16, "GROUP_M": 8, "arch": "sm_90", "dtype": "fp16", "num_ctas": 1, "num_stages": 3, "num_warps": 4}
# arch = sm_90


// ===== COMPILED SASS (sm_90a) =====

	.target	sm_90a

	.elftype	@"ET_EXEC"


//--------------------- .note.nv.tkinfo           --------------------------
	.section	.note.nv.tkinfo,"",@"SHT_NOTE"
	.sectionflags	@"SHF_NOTE_NV_TKINFO"
	.tkinfo
        /*0018*/ 	.word	0x00000002
        /*0030*/ 	.string	""
        /*0030*/ 	.string	"ptxas"
        /*0030*/ 	.string	"Cuda compilation tools, release 13.0, V13.0.88"
        /*0030*/ 	.string	"Build cuda_13.0.r13.0/compiler.36424714_0"
        /*0030*/ 	.string	"-v  -suppress-debug-info  -lineinfo  -arch sm_90a "



//--------------------- .note.nv.cuinfo           --------------------------
	.section	.note.nv.cuinfo,"",@"SHT_NOTE"
	.sectionflags	@"SHF_NOTE_NV_CUINFO"
        /*0018*/ 	.short	0x0002
        /*001a*/ 	.short	0x005a
        /*001c*/ 	.short	0x0082
	.zero		2


//--------------------- .nv.info                  --------------------------
	.section	.nv.info,"",@"SHT_CUDA_INFO"
	.align	4


	//----- nvinfo : EIATTR_REGCOUNT
	.align		4
        /*0000*/ 	.byte	0x04, 0x2f
        /*0002*/ 	.short	(.L_1 - .L_0)
	.align		4
.L_0:
        /*0004*/ 	.word	index@(matmul_kernel)
        /*0008*/ 	.word	0x00000038


	//----- nvinfo : EIATTR_FRAME_SIZE
	.align		4
.L_1:
        /*000c*/ 	.byte	0x04, 0x11
        /*000e*/ 	.short	(.L_3 - .L_2)
	.align		4
.L_2:
        /*0010*/ 	.word	index@(matmul_kernel)
        /*0014*/ 	.word	0x00000000


	//----- nvinfo : EIATTR_MIN_STACK_SIZE
	.align		4
.L_3:
        /*0018*/ 	.byte	0x04, 0x12
        /*001a*/ 	.short	(.L_5 - .L_4)
	.align		4
.L_4:
        /*001c*/ 	.word	index@(matmul_kernel)
        /*0020*/ 	.word	0x00000000
.L_5:


//--------------------- .nv.compat                --------------------------
	.section	.nv.compat,"",@"SHT_CUDA_COMPAT_INFO"
	.align	4
        /*0000*/ 	.byte	0x02, 0x09, 0x01, 0x00, 0x02, 0x02, 0x01, 0x00, 0x02, 0x05, 0x05, 0x00, 0x03, 0x07, 0x01, 0x01
        /*0010*/ 	.byte	0x02, 0x03, 0x00, 0x00, 0x02, 0x06, 0x01, 0x00, 0x04, 0x0b, 0x08, 0x00, 0x00, 0x00, 0x00, 0x00
        /*0020*/ 	.byte	0x00, 0x00, 0x00, 0x00


//--------------------- .nv.info.matmul_kernel    --------------------------
	.section	.nv.info.matmul_kernel,"",@"SHT_CUDA_INFO"
	.sectionflags	@""
	.align	4


	//----- nvinfo : EIATTR_CUDA_API_VERSION
	.align		4
        /*0000*/ 	.byte	0x04, 0x37
        /*0002*/ 	.short	(.L_7 - .L_6)
.L_6:
        /*0004*/ 	.word	0x00000082


	//----- nvinfo : EIATTR_KPARAM_INFO
	.align		4
.L_7:
        /*0008*/ 	.byte	0x04, 0x17
        /*000a*/ 	.short	(.L_9 - .L_8)
.L_8:
        /*000c*/ 	.word	0x00000000
        /*0010*/ 	.short	0x000d
        /*0012*/ 	.short	0x0048
        /*0014*/ 	.byte	0x00, 0xf4, 0x21, 0x00


	//----- nvinfo : EIATTR_KPARAM_INFO
	.align		4
.L_9:
        /*0018*/ 	.byte	0x04, 0x17
        /*001a*/ 	.short	(.L_11 - .L_10)
.L_10:
        /*001c*/ 	.word	0x00000000
        /*0020*/ 	.short	0x000c
        /*0022*/ 	.short	0x0040
        /*0024*/ 	.byte	0x00, 0xf4, 0x21, 0x00


	//----- nvinfo : EIATTR_KPARAM_INFO
	.align		4
.L_11:
        /*0028*/ 	.byte	0x04, 0x17
        /*002a*/ 	.short	(.L_13 - .L_12)
.L_12:
        /*002c*/ 	.word	0x00000000
        /*0030*/ 	.short	0x000b
        /*0032*/ 	.short	0x0038
        /*0034*/ 	.byte	0x00, 0xf0, 0x11, 0x00


	//----- nvinfo : EIATTR_KPARAM_INFO
	.align		4
.L_13:
        /*0038*/ 	.byte	0x04, 0x17
        /*003a*/ 	.short	(.L_15 - .L_14)
.L_14:
        /*003c*/ 	.word	0x00000000
        /*0040*/ 	.short	0x000a
        /*0042*/ 	.short	0x0034
        /*0044*/ 	.byte	0x00, 0xf0, 0x11, 0x00


	//----- nvinfo : EIATTR_KPARAM_INFO
	.align		4
.L_15:
        /*0048*/ 	.byte	0x04, 0x17
        /*004a*/ 	.short	(.L_17 - .L_16)
.L_16:
        /*004c*/ 	.word	0x00000000
        /*0050*/ 	.short	0x0009
        /*0052*/ 	.short	0x0030
        /*0054*/ 	.byte	0x00, 0xf0, 0x11, 0x00


	//----- nvinfo : EIATTR_KPARAM_INFO
	.align		4
.L_17:
        /*0058*/ 	.byte	0x04, 0x17
        /*005a*/ 	.short	(.L_19 - .L_18)
.L_18:
        /*005c*/ 	.word	0x00000000
        /*0060*/ 	.short	0x0008
        /*0062*/ 	.short	0x002c
        /*0064*/ 	.byte	0x00, 0xf0, 0x11, 0x00


	//----- nvinfo : EIATTR_KPARAM_INFO
	.align		4
.L_19:
        /*0068*/ 	.byte	0x04, 0x17
        /*006a*/ 	.short	(.L_21 - .L_20)
.L_20:
        /*006c*/ 	.word	0x00000000
        /*0070*/ 	.short	0x0007
        /*0072*/ 	.short	0x0028
        /*0074*/ 	.byte	0x00, 0xf0, 0x11, 0x00


	//----- nvinfo : EIATTR_KPARAM_INFO
	.align		4
.L_21:
        /*0078*/ 	.byte	0x04, 0x17
        /*007a*/ 	.short	(.L_23 - .L_22)
.L_22:
        /*007c*/ 	.word	0x00000000
        /*0080*/ 	.short	0x0006
        /*0082*/ 	.short	0x0024
        /*0084*/ 	.byte	0x00, 0xf0, 0x11, 0x00


	//----- nvinfo : EIATTR_KPARAM_INFO
	.align		4
.L_23:
        /*0088*/ 	.byte	0x04, 0x17
        /*008a*/ 	.short	(.L_25 - .L_24)
.L_24:
        /*008c*/ 	.word	0x00000000
        /*0090*/ 	.short	0x0005
        /*0092*/ 	.short	0x0020
        /*0094*/ 	.byte	0x00, 0xf0, 0x11, 0x00


	//----- nvinfo : EIATTR_KPARAM_INFO
	.align		4
.L_25:
        /*0098*/ 	.byte	0x04, 0x17
        /*009a*/ 	.short	(.L_27 - .L_26)
.L_26:
        /*009c*/ 	.word	0x00000000
        /*00a0*/ 	.short	0x0004
        /*00a2*/ 	.short	0x001c
        /*00a4*/ 	.byte	0x00, 0xf0, 0x11, 0x00


	//----- nvinfo : EIATTR_KPARAM_INFO
	.align		4
.L_27:
        /*00a8*/ 	.byte	0x04, 0x17
        /*00aa*/ 	.short	(.L_29 - .L_28)
.L_28:
        /*00ac*/ 	.word	0x00000000
        /*00b0*/ 	.short	0x0003
        /*00b2*/ 	.short	0x0018
        /*00b4*/ 	.byte	0x00, 0xf0, 0x11, 0x00


	//----- nvinfo : EIATTR_KPARAM_INFO
	.align		4
.L_29:
        /*00b8*/ 	.byte	0x04, 0x17
        /*00ba*/ 	.short	(.L_31 - .L_30)
.L_30:
        /*00bc*/ 	.word	0x00000000
        /*00c0*/ 	.short	0x0002
        /*00c2*/ 	.short	0x0010
        /*00c4*/ 	.byte	0x00, 0xf4, 0x21, 0x00


	//----- nvinfo : EIATTR_KPARAM_INFO
	.align		4
.L_31:
        /*00c8*/ 	.byte	0x04, 0x17
        /*00ca*/ 	.short	(.L_33 - .L_32)
.L_32:
        /*00cc*/ 	.word	0x00000000
        /*00d0*/ 	.short	0x0001
        /*00d2*/ 	.short	0x0008
        /*00d4*/ 	.byte	0x00, 0xf4, 0x21, 0x00


	//----- nvinfo : EIATTR_KPARAM_INFO
	.align		4
.L_33:
        /*00d8*/ 	.byte	0x04, 0x17
        /*00da*/ 	.short	(.L_35 - .L_34)
.L_34:
        /*00dc*/ 	.word	0x00000000
        /*00e0*/ 	.short	0x0000
        /*00e2*/ 	.short	0x0000
        /*00e4*/ 	.byte	0x00, 0xf4, 0x21, 0x00


	//----- nvinfo : EIATTR_SPARSE_MMA_MASK
	.align		4
.L_35:
        /*00e8*/ 	.byte	0x03, 0x50
        /*00ea*/ 	.short	0x0000


	//----- nvinfo : EIATTR_MAXREG_COUNT
	.align		4
        /*00ec*/ 	.byte	0x03, 0x1b
        /*00ee*/ 	.short	0x00ff


	//----- nvinfo : EIATTR_NUM_BARRIERS
	.align		4
        /*00f0*/ 	.byte	0x02, 0x4c
        /*00f2*/ 	.byte	0x01
	.zero		1


	//----- nvinfo : EIATTR_MERCURY_ISA_VERSION
	.align		4
        /*00f4*/ 	.byte	0x03, 0x5f
        /*00f6*/ 	.short	0x0101


	//----- nvinfo : EIATTR_EXIT_INSTR_OFFSETS
	.align		4
        /*00f8*/ 	.byte	0x04, 0x1c
        /*00fa*/ 	.short	(.L_37 - .L_36)


	//   ....[0]....
.L_36:
        /*00fc*/ 	.word	0x000016c0


	//   ....[1]....
        /*0100*/ 	.word	0x00001710


	//----- nvinfo : EIATTR_REQNTID
	.align		4
.L_37:
        /*0104*/ 	.byte	0x04, 0x10
        /*0106*/ 	.short	(.L_39 - .L_38)
.L_38:
        /*0108*/ 	.word	0x00000080
        /*010c*/ 	.word	0x00000001
        /*0110*/ 	.word	0x00000001


	//----- nvinfo : EIATTR_CBANK_PARAM_SIZE
	.align		4
.L_39:
        /*0114*/ 	.byte	0x03, 0x19
        /*0116*/ 	.short	0x0050


	//----- nvinfo : EIATTR_PARAM_CBANK
	.align		4
        /*0118*/ 	.byte	0x04, 0x0a
        /*011a*/ 	.short	(.L_41 - .L_40)
	.align		4
.L_40:
        /*011c*/ 	.word	index@(.nv.constant0.matmul_kernel)
        /*0120*/ 	.short	0x0210
        /*0122*/ 	.short	0x0050


	//----- nvinfo : EIATTR_SW_WAR
	.align		4
.L_41:
        /*0124*/ 	.byte	0x04, 0x36
        /*0126*/ 	.short	(.L_43 - .L_42)
.L_42:
        /*0128*/ 	.word	0x00000008
.L_43:


//--------------------- .nv.callgraph             --------------------------
	.section	.nv.callgraph,"",@"SHT_CUDA_CALLGRAPH"
	.align	4
	.sectionentsize	8
	.align		4
        /*0000*/ 	.word	0x00000000
	.align		4
        /*0004*/ 	.word	0xffffffff
	.align		4
        /*0008*/ 	.word	0x00000000
	.align		4
        /*000c*/ 	.word	0xfffffffe
	.align		4
        /*0010*/ 	.word	0x00000000
	.align		4
        /*0014*/ 	.word	0xfffffffd
	.align		4
        /*0018*/ 	.word	0x00000000
	.align		4
        /*001c*/ 	.word	0xfffffffc


//--------------------- .text.matmul_kernel       --------------------------
	.section	.text.matmul_kernel,"ax",@progbits
	.align	128
        .global         matmul_kernel
        .type           matmul_kernel,@function
        .size           matmul_kernel,(.L_x_3 - matmul_kernel)
        .other          matmul_kernel,@"STO_CUDA_ENTRY STV_DEFAULT"
matmul_kernel:
.text.matmul_kernel:
[----:B------:R-:W-:Y:S08]  /*0000*/  LDC R1, c[0x0][0x28] ;  /* 0x00000a00ff017b82 */ /* 0x000ff00000000800 */
[----:B------:R-:W0:Y:S01]  /*0010*/  LDC.64 R18, c[0x0][0x228] ;  /* 0x00008a00ff127b82 */ /* 0x000e220000000a00 */
[----:B------:R-:W1:Y:S01]  /*0020*/  S2R R5, SR_CTAID.X ;  /* 0x0000000000057919 */ /* 0x000e620000002500 */
[----:B------:R-:W-:Y:S01]  /*0030*/  UMOV UR4, 0x400 ;  /* 0x0000040000047882 */ /* 0x000fe20000000000 */
[----:B------:R-:W-:-:S05]  /*0040*/  ULDC.64 UR6, c[0x0][0x208] ;  /* 0x0000820000067ab9 */ /* 0x000fca0000000a00 */
[----:B------:R-:W2:Y:S08]  /*0050*/  LDC R36, c[0x0][0x230] ;  /* 0x00008c00ff247b82 */ /* 0x000eb00000000800 */
[----:B------:R-:W3:Y:S01]  /*0060*/  S2UR UR5, SR_CgaCtaId ;  /* 0x00000000000579c3 */ /* 0x000ee20000008800 */
[----:B0-----:R-:W-:-:S05]  /*0070*/  VIADD R0, R19, 0xf ;  /* 0x0000000f13007836 */ /* 0x001fca0000000000 */
[----:B------:R-:W-:Y:S01]  /*0080*/  SHF.R.S32.HI R3, RZ, 0x1f, R0 ;  /* 0x0000001fff037819 */ /* 0x000fe20000011400 */
[----:B--2---:R-:W-:-:S03]  /*0090*/  VIADD R36, R36, 0x1f ;  /* 0x0000001f24247836 */ /* 0x004fc60000000000 */
[----:B------:R-:W-:Y:S02]  /*00a0*/  LEA.HI R3, R3, R0, RZ, 0x4 ;  /* 0x0000000003037211 */ /* 0x000fe400078f20ff */
[----:B-1----:R-:W-:Y:S02]  /*00b0*/  IABS R8, R5 ;  /* 0x0000000500087213 */ /* 0x002fe40000000000 */
[----:B------:R-:W-:Y:S01]  /*00c0*/  SHF.R.S32.HI R3, RZ, 0x4, R3 ;  /* 0x00000004ff037819 */ /* 0x000fe20000011403 */
[----:B---3--:R-:W-:-:S04]  /*00d0*/  ULEA UR4, UR5, UR4, 0x18 ;  /* 0x0000000405047291 */ /* 0x008fc8000f8ec03f */
[----:B------:R-:W-:-:S05]  /*00e0*/  IMAD.SHL.U32 R4, R3, 0x8, RZ ;  /* 0x0000000803047824 */ /* 0x000fca00078e00ff */
[-C--:B------:R-:W-:Y:S02]  /*00f0*/  IABS R7, R4.reuse ;  /* 0x0000000400077213 */ /* 0x080fe40000000000 */
[----:B------:R-:W-:Y:S02]  /*0100*/  IABS R10, R4 ;  /* 0x00000004000a7213 */ /* 0x000fe40000000000 */
[----:B------:R-:W0:Y:S08]  /*0110*/  I2F.RP R0, R7 ;  /* 0x0000000700007306 */ /* 0x000e300000209400 */
[----:B0-----:R-:W0:Y:S02]  /*0120*/  MUFU.RCP R0, R0 ;  /* 0x0000000000007308 */ /* 0x001e240000001000 */
[----:B0-----:R-:W-:-:S02]  /*0130*/  VIADD R2, R0, 0xffffffe ;  /* 0x0ffffffe00027836 */ /* 0x001fc40000000000 */
[----:B------:R-:W-:-:S04]  /*0140*/  IMAD.MOV R0, RZ, RZ, -R10 ;  /* 0x000000ffff007224 */ /* 0x000fc800078e0a0a */
[----:B------:R0:W1:Y:S02]  /*0150*/  F2I.FTZ.U32.TRUNC.NTZ R3, R2 ;  /* 0x0000000200037305 */ /* 0x000064000021f000 */
[----:B0-----:R-:W-:Y:S02]  /*0160*/  IMAD.MOV.U32 R2, RZ, RZ, RZ ;  /* 0x000000ffff027224 */ /* 0x001fe400078e00ff */
[----:B-1----:R-:W-:-:S04]  /*0170*/  IMAD.MOV R6, RZ, RZ, -R3 ;  /* 0x000000ffff067224 */ /* 0x002fc800078e0a03 */
[----:B------:R-:W-:Y:S02]  /*0180*/  IMAD R9, R6, R7, RZ ;  /* 0x0000000706097224 */ /* 0x000fe400078e02ff */
[----:B------:R-:W-:Y:S02]  /*0190*/  IMAD.MOV.U32 R6, RZ, RZ, R8 ;  /* 0x000000ffff067224 */ /* 0x000fe400078e0008 */
[----:B------:R-:W-:-:S06]  /*01a0*/  IMAD.HI.U32 R3, R3, R9, R2 ;  /* 0x0000000903037227 */ /* 0x000fcc00078e0002 */
[----:B------:R-:W-:-:S04]  /*01b0*/  IMAD.HI.U32 R3, R3, R6, RZ ;  /* 0x0000000603037227 */ /* 0x000fc800078e00ff */
[----:B------:R-:W-:-:S05]  /*01c0*/  IMAD R0, R3, R0, R6 ;  /* 0x0000000003007224 */ /* 0x000fca00078e0206 */
[----:B------:R-:W-:-:S13]  /*01d0*/  ISETP.GT.U32.AND P1, PT, R7, R0, PT ;  /* 0x000000000700720c */ /* 0x000fda0003f24070 */
[----:B------:R-:W-:Y:S02]  /*01e0*/  @!P1 IMAD.IADD R0, R0, 0x1, -R7 ;  /* 0x0000000100009824 */ /* 0x000fe400078e0a07 */
[----:B------:R-:W-:Y:S01]  /*01f0*/  @!P1 VIADD R3, R3, 0x1 ;  /* 0x0000000103039836 */ /* 0x000fe20000000000 */
[----:B------:R-:W-:Y:S02]  /*0200*/  ISETP.NE.AND P1, PT, R4, RZ, PT ;  /* 0x000000ff0400720c */ /* 0x000fe40003f25270 */
[----:B------:R-:W-:Y:S02]  /*0210*/  ISETP.GE.U32.AND P0, PT, R0, R7, PT ;  /* 0x000000070000720c */ /* 0x000fe40003f06070 */
[----:B------:R-:W-:-:S04]  /*0220*/  LOP3.LUT R0, R5, R4, RZ, 0x3c, !PT ;  /* 0x0000000405007212 */ /* 0x000fc800078e3cff */
[----:B------:R-:W-:Y:S01]  /*0230*/  ISETP.GE.AND P2, PT, R0, RZ, PT ;  /* 0x000000ff0000720c */ /* 0x000fe20003f46270 */
[----:B------:R-:W-:-:S06]  /*0240*/  VIADD R0, R18, 0x1f ;  /* 0x0000001f12007836 */ /* 0x000fcc0000000000 */
[----:B------:R-:W-:-:S04]  /*0250*/  @P0 VIADD R3, R3, 0x1 ;  /* 0x0000000103030836 */ /* 0x000fc80000000000 */
[----:B------:R-:W-:Y:S01]  /*0260*/  IMAD.MOV.U32 R2, RZ, RZ, R3 ;  /* 0x000000ffff027224 */ /* 0x000fe200078e0003 */
[----:B------:R-:W-:-:S03]  /*0270*/  SHF.R.S32.HI R3, RZ, 0x1f, R0 ;  /* 0x0000001fff037819 */ /* 0x000fc60000011400 */
[----:B------:R-:W-:Y:S01]  /*0280*/  @!P2 IMAD.MOV R2, RZ, RZ, -R2 ;  /* 0x000000ffff02a224 */ /* 0x000fe200078e0a02 */
[----:B------:R-:W-:Y:S02]  /*0290*/  @!P1 LOP3.LUT R2, RZ, R4, RZ, 0x33, !PT ;  /* 0x00000004ff029212 */ /* 0x000fe400078e33ff */
[----:B------:R-:W-:-:S03]  /*02a0*/  LEA.HI R3, R3, R0, RZ, 0x5 ;  /* 0x0000000003037211 */ /* 0x000fc600078f28ff */
[----:B------:R-:W-:Y:S02]  /*02b0*/  IMAD.SHL.U32 R11, R2, 0x8, RZ ;  /* 0x00000008020b7824 */ /* 0x000fe400078e00ff */
[----:B------:R-:W-:-:S03]  /*02c0*/  IMAD.MOV R2, RZ, RZ, -R2 ;  /* 0x000000ffff027224 */ /* 0x000fc600078e0a02 */
[----:B------:R-:W-:Y:S01]  /*02d0*/  LEA.HI.SX32 R3, R3, -R11, 0x1b ;  /* 0x8000000b03037211 */ /* 0x000fe200078fdaff */
[----:B------:R-:W-:-:S03]  /*02e0*/  IMAD R4, R4, R2, R5 ;  /* 0x0000000204047224 */ /* 0x000fc600078e0205 */
[----:B------:R-:W-:Y:S02]  /*02f0*/  VIMNMX R13, R3, 0x8, PT ;  /* 0x00000008030d7848 */ /* 0x000fe40003fe0100 */
[----:B------:R-:W-:Y:S02]  /*0300*/  IABS R9, R4 ;  /* 0x0000000400097213 */ /* 0x000fe40000000000 */
[----:B------:R-:W-:-:S04]  /*0310*/  IABS R7, R13 ;  /* 0x0000000d00077213 */ /* 0x000fc80000000000 */
[----:B------:R-:W0:Y:S08]  /*0320*/  I2F.RP R0, R7 ;  /* 0x0000000700007306 */ /* 0x000e300000209400 */
[----:B0-----:R-:W0:Y:S02]  /*0330*/  MUFU.RCP R0, R0 ;  /* 0x0000000000007308 */ /* 0x001e240000001000 */
[----:B0-----:R-:W-:-:S06]  /*0340*/  VIADD R3, R0, 0xffffffe ;  /* 0x0ffffffe00037836 */ /* 0x001fcc0000000000 */
[----:B------:R-:W0:Y:S02]  /*0350*/  F2I.FTZ.U32.TRUNC.NTZ R3, R3 ;  /* 0x0000000300037305 */ /* 0x000e24000021f000 */
[----:B0-----:R-:W-:-:S04]  /*0360*/  IMAD.MOV R6, RZ, RZ, -R3 ;  /* 0x000000ffff067224 */ /* 0x001fc800078e0a03 */
[----:B------:R-:W-:Y:S01]  /*0370*/  IMAD.MOV.U32 R2, RZ, RZ, R6 ;  /* 0x000000ffff027224 */ /* 0x000fe200078e0006 */
[----:B------:R-:W-:-:S03]  /*0380*/  IABS R6, R13 ;  /* 0x0000000d00067213 */ /* 0x000fc60000000000 */
[----:B------:R-:W-:Y:S02]  /*0390*/  IMAD R5, R2, R7, RZ ;  /* 0x0000000702057224 */ /* 0x000fe400078e02ff */
[----:B------:R-:W-:Y:S02]  /*03a0*/  IMAD.MOV.U32 R2, RZ, RZ, RZ ;  /* 0x000000ffff027224 */ /* 0x000fe400078e00ff */
[----:B------:R-:W-:Y:S02]  /*03b0*/  IMAD.MOV R0, RZ, RZ, -R6 ;  /* 0x000000ffff007224 */ /* 0x000fe400078e0a06 */
[----:B------:R-:W-:Y:S01]  /*03c0*/  IMAD.HI.U32 R2, R3, R5, R2 ;  /* 0x0000000503027227 */ /* 0x000fe200078e0002 */
[----:B------:R-:W-:-:S04]  /*03d0*/  LOP3.LUT R3, R4, R13, RZ, 0x3c, !PT ;  /* 0x0000000d04037212 */ /* 0x000fc800078e3cff */
[----:B------:R-:W-:Y:S01]  /*03e0*/  ISETP.GE.AND P2, PT, R3, RZ, PT ;  /* 0x000000ff0300720c */ /* 0x000fe20003f46270 */
[----:B------:R-:W-:-:S04]  /*03f0*/  IMAD.HI.U32 R2, R2, R9, RZ ;  /* 0x0000000902027227 */ /* 0x000fc800078e00ff */
[----:B------:R-:W-:-:S05]  /*0400*/  IMAD R0, R2, R0, R9 ;  /* 0x0000000002007224 */ /* 0x000fca00078e0209 */
[----:B------:R-:W-:-:S13]  /*0410*/  ISETP.GT.U32.AND P1, PT, R7, R0, PT ;  /* 0x000000000700720c */ /* 0x000fda0003f24070 */
[----:B------:R-:W-:Y:S02]  /*0420*/  @!P1 IMAD.IADD R0, R0, 0x1, -R7 ;  /* 0x0000000100009824 */ /* 0x000fe400078e0a07 */
[----:B------:R-:W-:Y:S01]  /*0430*/  @!P1 VIADD R2, R2, 0x1 ;  /* 0x0000000102029836 */ /* 0x000fe20000000000 */
[----:B------:R-:W-:Y:S02]  /*0440*/  ISETP.NE.AND P1, PT, R13, RZ, PT ;  /* 0x000000ff0d00720c */ /* 0x000fe40003f25270 */
[----:B------:R-:W-:Y:S02]  /*0450*/  ISETP.GE.U32.AND P0, PT, R0, R7, PT ;  /* 0x000000070000720c */ /* 0x000fe40003f06070 */
[----:B------:R-:W0:Y:S11]  /*0460*/  S2R R0, SR_TID.X ;  /* 0x0000000000007919 */ /* 0x000e360000002100 */
[----:B------:R-:W-:Y:S01]  /*0470*/  @P0 VIADD R2, R2, 0x1 ;  /* 0x0000000102020836 */ /* 0x000fe20000000000 */
[----:B------:R-:W-:-:S03]  /*0480*/  ISETP.GT.AND P0, PT, R36, 0x1f, PT ;  /* 0x0000001f2400780c */ /* 0x000fc60003f04270 */
[----:B------:R-:W-:-:S04]  /*0490*/  IMAD.MOV.U32 R5, RZ, RZ, R2 ;  /* 0x000000ffff057224 */ /* 0x000fc800078e0002 */
[----:B------:R-:W-:Y:S01]  /*04a0*/  @!P2 IMAD.MOV R5, RZ, RZ, -R5 ;  /* 0x000000ffff05a224 */ /* 0x000fe200078e0a05 */
[----:B------:R-:W-:-:S05]  /*04b0*/  @!P1 LOP3.LUT R5, RZ, R13, RZ, 0x33, !PT ;  /* 0x0000000dff059212 */ /* 0x000fca00078e33ff */
[----:B------:R-:W-:Y:S02]  /*04c0*/  IMAD.MOV R2, RZ, RZ, -R5 ;  /* 0x000000ffff027224 */ /* 0x000fe400078e0a05 */
[----:B------:R-:W-:Y:S02]  /*04d0*/  IMAD.SHL.U32 R10, R5, 0x10, RZ ;  /* 0x00000010050a7824 */ /* 0x000fe400078e00ff */
[----:B------:R-:W-:Y:S02]  /*04e0*/  IMAD R2, R13, R2, R4 ;  /* 0x000000020d027224 */ /* 0x000fe400078e0204 */
[----:B------:R-:W-:Y:S01]  /*04f0*/  @!P0 IMAD.MOV.U32 R12, RZ, RZ, RZ ;  /* 0x000000ffff0c8224 */ /* 0x000fe200078e00ff */
[----:B0-----:R-:W-:Y:S01]  /*0500*/  SHF.R.U32.HI R51, RZ, 0x5, R0 ;  /* 0x00000005ff337819 */ /* 0x001fe20000011600 */
[----:B------:R-:W-:Y:S01]  /*0510*/  IMAD.IADD R11, R11, 0x1, R2 ;  /* 0x000000010b0b7824 */ /* 0x000fe200078e0202 */
[C---:B------:R-:W-:Y:S01]  /*0520*/  LOP3.LUT R2, R0.reuse, 0x1f, RZ, 0xc0, !PT ;  /* 0x0000001f00027812 */ /* 0x040fe200078ec0ff */
[C---:B------:R-:W-:Y:S01]  /*0530*/  @!P0 IMAD.SHL.U32 R3, R0.reuse, 0x20, RZ ;  /* 0x0000002000038824 */ /* 0x040fe200078e00ff */
[----:B------:R-:W-:Y:S01]  /*0540*/  SGXT.U32 R51, R51, 0x2 ;  /* 0x000000023333781a */ /* 0x000fe20000000000 */
[----:B------:R-:W-:Y:S01]  /*0550*/  @!P0 IMAD.MOV.U32 R14, RZ, RZ, RZ ;  /* 0x000000ffff0e8224 */ /* 0x000fe200078e00ff */
[----:B------:R-:W-:-:S02]  /*0560*/  @!P0 LOP3.LUT R4, R0, 0x40, RZ, 0xc0, !PT ;  /* 0x0000004000048812 */ /* 0x000fc400078ec0ff */
[C---:B------:R-:W-:Y:S02]  /*0570*/  LOP3.LUT R6, R10.reuse, R51, RZ, 0xfc, !PT ;  /* 0x000000330a067212 */ /* 0x040fe400078efcff */
[C-C-:B------:R-:W-:Y:S02]  /*0580*/  LOP3.LUT R7, R10.reuse, 0x4, R51.reuse, 0xfe, !PT ;  /* 0x000000040a077812 */ /* 0x140fe400078efe33 */
[C-C-:B------:R-:W-:Y:S02]  /*0590*/  LOP3.LUT R8, R10.reuse, 0x8, R51.reuse, 0xfe, !PT ;  /* 0x000000080a087812 */ /* 0x140fe400078efe33 */
[----:B------:R-:W-:Y:S01]  /*05a0*/  LOP3.LUT R9, R10, 0xc, R51, 0xfe, !PT ;  /* 0x0000000c0a097812 */ /* 0x000fe200078efe33 */
[----:B------:R-:W-:Y:S01]  /*05b0*/  IMAD R10, R11, 0x20, R2 ;  /* 0x000000200b0a7824 */ /* 0x000fe200078e0202 */
[----:B------:R-:W-:Y:S01]  /*05c0*/  @!P0 SHF.R.U32.HI R5, RZ, 0x1, R4 ;  /* 0x00000001ff058819 */ /* 0x000fe20000011604 */
[----:B------:R-:W-:Y:S06]  /*05d0*/  @!P0 BRA `(.L_x_0) ;  /* 0x0000000c00788947 */ /* 0x000fec0003800000 */
[----:B------:R-:W-:Y:S01]  /*05e0*/  IABS R11, R18 ;  /* 0x00000012000b7213 */ /* 0x000fe20000000000 */
[C---:B------:R-:W-:Y:S01]  /*05f0*/  IMAD.SHL.U32 R14, R0.reuse, 0x2, RZ ;  /* 0x00000002000e7824 */ /* 0x040fe200078e00ff */
[----:B------:R-:W-:Y:S01]  /*0600*/  IABS R12, R19 ;  /* 0x00000013000c7213 */ /* 0x000fe20000000000 */
[C---:B------:R-:W-:Y:S01]  /*0610*/  IMAD.SHL.U32 R13, R0.reuse, 0x8, RZ ;  /* 0x00000008000d7824 */ /* 0x040fe200078e00ff */
[----:B------:R-:W0:Y:S01]  /*0620*/  I2F.RP R20, R11 ;  /* 0x0000000b00147306 */ /* 0x000e220000209400 */
[----:B------:R-:W-:Y:S01]  /*0630*/  IMAD.SHL.U32 R21, R0, 0x10, RZ ;  /* 0x0000001000157824 */ /* 0x000fe200078e00ff */
[----:B------:R-:W-:Y:S01]  /*0640*/  SHF.R.S32.HI R3, RZ, 0x1f, R36 ;  /* 0x0000001fff037819 */ /* 0x000fe20000011424 */
[----:B------:R-:W1:Y:S01]  /*0650*/  LDC R42, c[0x0][0x238] ;  /* 0x00008e00ff2a7b82 */ /* 0x000e620000000800 */
[----:B------:R-:W-:Y:S01]  /*0660*/  LOP3.LUT R28, R13, 0x30, R14, 0x48, !PT ;  /* 0x000000300d1c7812 */ /* 0x000fe200078e480e */
[----:B------:R-:W-:Y:S01]  /*0670*/  ULDC UR5, c[0x0][0x234] ;  /* 0x00008d0000057ab9 */ /* 0x000fe20000000800 */
[----:B------:R-:W-:Y:S01]  /*0680*/  LEA.HI R36, R3, R36, RZ, 0x5 ;  /* 0x0000002403247211 */ /* 0x000fe200078f28ff */
[----:B------:R-:W-:Y:S01]  /*0690*/  ULDC.64 UR8, c[0x0][0x218] ;  /* 0x0000860000087ab9 */ /* 0x000fe20000000a00 */
[----:B------:R-:W2:Y:S01]  /*06a0*/  I2F.RP R15, R12 ;  /* 0x0000000c000f7306 */ /* 0x000ea20000209400 */
[----:B------:R-:W-:Y:S01]  /*06b0*/  LOP3.LUT R21, R21, 0x200, RZ, 0xc0, !PT ;  /* 0x0000020015157812 */ /* 0x000fe200078ec0ff */
[----:B------:R-:W-:Y:S01]  /*06c0*/  ULDC.64 UR10, c[0x0][0x210] ;  /* 0x00008400000a7ab9 */ /* 0x000fe20000000a00 */
[----:B------:R-:W-:-:S02]  /*06d0*/  IABS R25, R7 ;  /* 0x0000000700197213 */ /* 0x000fc40000000000 */
[----:B------:R-:W-:Y:S02]  /*06e0*/  IADD3 R28, R28, UR4, R21 ;  /* 0x000000041c1c7c10 */ /* 0x000fe4000fffe015 */
[----:B------:R-:W-:Y:S01]  /*06f0*/  IABS R21, R8 ;  /* 0x0000000800157213 */ /* 0x000fe20000000000 */
[----:B0-----:R-:W0:Y:S01]  /*0700*/  MUFU.RCP R20, R20 ;  /* 0x0000001400147308 */ /* 0x001e220000001000 */
[----:B------:R-:W-:Y:S02]  /*0710*/  IABS R31, R6 ;  /* 0x00000006001f7213 */ /* 0x000fe40000000000 */
[----:B------:R-:W-:Y:S02]  /*0720*/  ISETP.GE.AND P2, PT, R10, RZ, PT ;  /* 0x000000ff0a00720c */ /* 0x000fe40003f46270 */
[----:B------:R-:W-:Y:S02]  /*0730*/  ISETP.NE.AND P0, PT, R18, RZ, PT ;  /* 0x000000ff1200720c */ /* 0x000fe40003f05270 */
[C---:B------:R-:W-:Y:S01]  /*0740*/  LOP3.LUT R41, R51.reuse, 0x18, RZ, 0xfc, !PT ;  /* 0x0000001833297812 */ /* 0x040fe200078efcff */
[----:B--2---:R-:W2:Y:S01]  /*0750*/  MUFU.RCP R15, R15 ;  /* 0x0000000f000f7308 */ /* 0x004ea20000001000 */
[----:B------:R-:W-:-:S02]  /*0760*/  LOP3.LUT R43, R51, 0x14, RZ, 0xfc, !PT ;  /* 0x00000014332b7812 */ /* 0x000fc400078efcff */
[----:B------:R-:W-:Y:S01]  /*0770*/  LOP3.LUT R45, R51, 0x10, RZ, 0xfc, !PT ;  /* 0x00000010332d7812 */ /* 0x000fe200078efcff */
[-C--:B-1----:R-:W-:Y:S01]  /*0780*/  IMAD R41, R41, R42.reuse, RZ ;  /* 0x0000002a29297224 */ /* 0x082fe200078e02ff */
[----:B------:R-:W-:Y:S01]  /*0790*/  LOP3.LUT R47, R51, 0xc, RZ, 0xfc, !PT ;  /* 0x0000000c332f7812 */ /* 0x000fe200078efcff */
[-C--:B------:R-:W-:Y:S01]  /*07a0*/  IMAD R43, R43, R42.reuse, RZ ;  /* 0x0000002a2b2b7224 */ /* 0x080fe200078e02ff */
[----:B------:R-:W-:Y:S01]  /*07b0*/  LOP3.LUT R49, R51, 0x8, RZ, 0xfc, !PT ;  /* 0x0000000833317812 */ /* 0x000fe200078efcff */
[-C--:B------:R-:W-:Y:S01]  /*07c0*/  IMAD R45, R45, R42.reuse, RZ ;  /* 0x0000002a2d2d7224 */ /* 0x080fe200078e02ff */
[----:B------:R-:W-:Y:S01]  /*07d0*/  LEA.HI R53, R0, 0x1c, RZ, 0x1b ;  /* 0x0000001c00357811 */ /* 0x000fe200078fd8ff */
[----:B0-----:R-:W-:Y:S01]  /*07e0*/  VIADD R4, R20, 0xffffffe ;  /* 0x0ffffffe14047836 */ /* 0x001fe20000000000 */
[----:B------:R-:W-:Y:S01]  /*07f0*/  SHF.R.S32.HI R36, RZ, 0x5, R36 ;  /* 0x00000005ff247819 */ /* 0x000fe20000011424 */
[-C--:B------:R-:W-:Y:S02]  /*0800*/  IMAD R47, R47, R42.reuse, RZ ;  /* 0x0000002a2f2f7224 */ /* 0x080fe400078e02ff */
[----:B------:R0:W1:Y:S01]  /*0810*/  F2I.FTZ.U32.TRUNC.NTZ R5, R4 ;  /* 0x0000000400057305 */ /* 0x000062000021f000 */
[----:B------:R-:W-:-:S02]  /*0820*/  IMAD R49, R49, R42, RZ ;  /* 0x0000002a31317224 */ /* 0x000fc400078e02ff */
[----:B--2---:R-:W-:Y:S02]  /*0830*/  VIADD R16, R15, 0xffffffe ;  /* 0x0ffffffe0f107836 */ /* 0x004fe40000000000 */
[----:B------:R-:W-:-:S03]  /*0840*/  IMAD R53, R53, R42, RZ ;  /* 0x0000002a35357224 */ /* 0x000fc600078e02ff */
[----:B------:R2:W3:Y:S01]  /*0850*/  F2I.FTZ.U32.TRUNC.NTZ R17, R16 ;  /* 0x0000001000117305 */ /* 0x0004e2000021f000 */
[----:B0-----:R-:W-:Y:S02]  /*0860*/  IMAD.MOV.U32 R4, RZ, RZ, RZ ;  /* 0x000000ffff047224 */ /* 0x001fe400078e00ff */
[----:B-1----:R-:W-:Y:S02]  /*0870*/  IMAD.MOV R20, RZ, RZ, -R5 ;  /* 0x000000ffff147224 */ /* 0x002fe400078e0a05 */
[----:B--2---:R-:W-:Y:S02]  /*0880*/  IMAD.MOV.U32 R16, RZ, RZ, RZ ;  /* 0x000000ffff107224 */ /* 0x004fe400078e00ff */
[----:B------:R-:W-:Y:S01]  /*0890*/  IMAD R15, R20, R11, RZ ;  /* 0x0000000b140f7224 */ /* 0x000fe200078e02ff */
[----:B------:R-:W-:Y:S01]  /*08a0*/  IABS R20, R10 ;  /* 0x0000000a00147213 */ /* 0x000fe20000000000 */
[----:B---3--:R-:W-:Y:S02]  /*08b0*/  IMAD.MOV R23, RZ, RZ, -R17 ;  /* 0x000000ffff177224 */ /* 0x008fe400078e0a11 */
[----:B------:R-:W-:Y:S01]  /*08c0*/  IMAD.HI.U32 R4, R5, R15, R4 ;  /* 0x0000000f05047227 */ /* 0x000fe200078e0004 */
[----:B------:R-:W-:-:S03]  /*08d0*/  IABS R15, R9 ;  /* 0x00000009000f7213 */ /* 0x000fc60000000000 */
[----:B------:R-:W-:Y:S02]  /*08e0*/  IMAD R3, R23, R12, RZ ;  /* 0x0000000c17037224 */ /* 0x000fe400078e02ff */
[----:B------:R-:W-:-:S04]  /*08f0*/  IMAD.HI.U32 R5, R4, R20, RZ ;  /* 0x0000001404057227 */ /* 0x000fc800078e00ff */
[----:B------:R-:W-:-:S04]  /*0900*/  IMAD.HI.U32 R16, R17, R3, R16 ;  /* 0x0000000311107227 */ /* 0x000fc800078e0010 */
[----:B------:R-:W-:Y:S02]  /*0910*/  IMAD.MOV R17, RZ, RZ, -R5 ;  /* 0x000000ffff117224 */ /* 0x000fe400078e0a05 */
[----:B------:R-:W-:-:S04]  /*0920*/  IMAD.HI.U32 R3, R16, R15, RZ ;  /* 0x0000000f10037227 */ /* 0x000fc800078e00ff */
[----:B------:R-:W-:-:S04]  /*0930*/  IMAD.HI.U32 R4, R16, R21, RZ ;  /* 0x0000001510047227 */ /* 0x000fc800078e00ff */
[----:B------:R-:W-:Y:S02]  /*0940*/  IMAD.MOV R3, RZ, RZ, -R3 ;  /* 0x000000ffff037224 */ /* 0x000fe400078e0a03 */
[----:B------:R-:W-:Y:S02]  /*0950*/  IMAD.MOV R4, RZ, RZ, -R4 ;  /* 0x000000ffff047224 */ /* 0x000fe400078e0a04 */
[C---:B------:R-:W-:Y:S02]  /*0960*/  IMAD R20, R11.reuse, R17, R20 ;  /* 0x000000110b147224 */ /* 0x040fe400078e0214 */
[C---:B------:R-:W-:Y:S01]  /*0970*/  IMAD R15, R12.reuse, R3, R15 ;  /* 0x000000030c0f7224 */ /* 0x040fe200078e020f */
[----:B------:R-:W0:Y:S01]  /*0980*/  LDC R17, c[0x0][0x23c] ;  /* 0x00008f00ff117b82 */ /* 0x000e220000000800 */
[----:B------:R-:W-:Y:S01]  /*0990*/  IMAD R21, R12, R4, R21 ;  /* 0x000000040c157224 */ /* 0x000fe200078e0215 */
[----:B------:R-:W-:Y:S01]  /*09a0*/  ISETP.GT.U32.AND P1, PT, R11, R20, PT ;  /* 0x000000140b00720c */ /* 0x000fe20003f24070 */
[----:B------:R-:W-:Y:S01]  /*09b0*/  IMAD.HI.U32 R5, R16, R25, RZ ;  /* 0x0000001910057227 */ /* 0x000fe200078e00ff */
[----:B------:R-:W-:-:S02]  /*09c0*/  ISETP.GT.U32.AND P3, PT, R12, R15, PT ;  /* 0x0000000f0c00720c */ /* 0x000fc40003f64070 */
[----:B------:R-:W-:Y:S01]  /*09d0*/  ISETP.GT.U32.AND P4, PT, R12, R21, PT ;  /* 0x000000150c00720c */ /* 0x000fe20003f84070 */
[----:B------:R-:W-:Y:S01]  /*09e0*/  IMAD.HI.U32 R16, R16, R31, RZ ;  /* 0x0000001f10107227 */ /* 0x000fe200078e00ff */
[----:B------:R-:W-:-:S03]  /*09f0*/  LOP3.LUT R4, R0, 0x40, RZ, 0xc0, !PT ;  /* 0x0000004000047812 */ /* 0x000fc600078ec0ff */
[----:B------:R-:W-:Y:S02]  /*0a00*/  IMAD.MOV R5, RZ, RZ, -R5 ;  /* 0x000000ffff057224 */ /* 0x000fe400078e0a05 */
[----:B------:R-:W-:Y:S02]  /*0a10*/  IMAD.MOV R16, RZ, RZ, -R16 ;  /* 0x000000ffff107224 */ /* 0x000fe400078e0a10 */
[C---:B------:R-:W-:Y:S02]  /*0a20*/  IMAD R25, R12.reuse, R5, R25 ;  /* 0x000000050c197224 */ /* 0x040fe400078e0219 */
[----:B------:R-:W-:Y:S01]  /*0a30*/  IMAD R31, R12, R16, R31 ;  /* 0x000000100c1f7224 */ /* 0x000fe200078e021f */
[----:B------:R-:W-:Y:S01]  /*0a40*/  SHF.R.S32.HI R16, RZ, 0x6, R0 ;  /* 0x00000006ff107819 */ /* 0x000fe20000011400 */
[----:B------:R-:W-:Y:S01]  /*0a50*/  @!P1 IMAD.IADD R20, R20, 0x1, -R11 ;  /* 0x0000000114149824 */ /* 0x000fe200078e0a0b */
[C---:B------:R-:W-:Y:S01]  /*0a60*/  ISETP.GT.U32.AND P5, PT, R12.reuse, R25, PT ;  /* 0x000000190c00720c */ /* 0x040fe20003fa4070 */
[--C-:B------:R-:W-:Y:S01]  /*0a70*/  @!P3 IMAD.IADD R15, R15, 0x1, -R12.reuse ;  /* 0x000000010f0fb824 */ /* 0x100fe200078e0a0c */
[----:B------:R-:W-:Y:S01]  /*0a80*/  ISETP.GT.U32.AND P6, PT, R12, R31, PT ;  /* 0x0000001f0c00720c */ /* 0x000fe20003fc4070 */
[----:B------:R-:W-:Y:S01]  /*0a90*/  @!P4 IMAD.IADD R21, R21, 0x1, -R12 ;  /* 0x000000011515c824 */ /* 0x000fe200078e0a0c */
[----:B------:R-:W-:Y:S01]  /*0aa0*/  ISETP.GT.U32.AND P1, PT, R11, R20, PT ;  /* 0x000000140b00720c */ /* 0x000fe20003f24070 */
[----:B------:R-:W-:Y:S01]  /*0ab0*/  IMAD.SHL.U32 R5, R0, 0x40, RZ ;  /* 0x0000004000057824 */ /* 0x000fe200078e00ff */
[----:B------:R-:W-:Y:S01]  /*0ac0*/  ISETP.GT.U32.AND P3, PT, R12, R15, PT ;  /* 0x0000000f0c00720c */ /* 0x000fe20003f64070 */
[----:B------:R-:W-:Y:S01]  /*0ad0*/  IMAD.SHL.U32 R3, R0, 0x20, RZ ;  /* 0x0000002000037824 */ /* 0x000fe200078e00ff */
[----:B------:R-:W-:Y:S01]  /*0ae0*/  ISETP.GT.U32.AND P4, PT, R12, R21, PT ;  /* 0x000000150c00720c */ /* 0x000fe20003f84070 */
[----:B0-----:R-:W-:Y:S01]  /*0af0*/  IMAD.SHL.U32 R44, R17, 0x20, RZ ;  /* 0x00000020112c7824 */ /* 0x001fe200078e00ff */
[----:B------:R-:W-:-:S02]  /*0b00*/  LOP3.LUT R22, R5, 0x1c0, RZ, 0xc0, !PT ;  /* 0x000001c005167812 */ /* 0x000fc400078ec0ff */
[----:B------:R-:W-:Y:S01]  /*0b10*/  SHF.R.U32.HI R5, RZ, 0x1, R4 ;  /* 0x00000001ff057819 */ /* 0x000fe20000011604 */
[--C-:B------:R-:W-:Y:S01]  /*0b20*/  @!P5 IMAD.IADD R25, R25, 0x1, -R12.reuse ;  /* 0x000000011919d824 */ /* 0x100fe200078e0a0c */
[----:B------:R-:W-:Y:S01]  /*0b30*/  LOP3.LUT R23, R22, 0x30, R13, 0xf8, !PT ;  /* 0x0000003016177812 */ /* 0x000fe200078ef80d */
[----:B------:R-:W-:Y:S01]  /*0b40*/  @!P6 IMAD.IADD R31, R31, 0x1, -R12 ;  /* 0x000000011f1fe824 */ /* 0x000fe200078e0a0c */
[----:B------:R-:W-:Y:S01]  /*0b50*/  LOP3.LUT R24, R5, 0x10, R14, 0xf8, !PT ;  /* 0x0000001005187812 */ /* 0x000fe200078ef80e */
[----:B------:R-:W-:Y:S01]  /*0b60*/  @!P1 IMAD.IADD R20, R20, 0x1, -R11 ;  /* 0x0000000114149824 */ /* 0x000fe200078e0a0b */
[C---:B------:R-:W-:Y:S01]  /*0b70*/  ISETP.GT.U32.AND P5, PT, R12.reuse, R25, PT ;  /* 0x000000190c00720c */ /* 0x040fe20003fa4070 */
[----:B------:R-:W-:Y:S01]  /*0b80*/  @!P3 IMAD.IADD R15, R15, 0x1, -R12 ;  /* 0x000000010f0fb824 */ /* 0x000fe200078e0a0c */
[----:B------:R-:W-:Y:S01]  /*0b90*/  ISETP.GT.U32.AND P6, PT, R12, R31, PT ;  /* 0x0000001f0c00720c */ /* 0x000fe20003fc4070 */
[----:B------:R-:W-:Y:S01]  /*0ba0*/  @!P2 IMAD.MOV R20, RZ, RZ, -R20 ;  /* 0x000000ffff14a224 */ /* 0x000fe200078e0a14 */
[----:B------:R-:W-:Y:S01]  /*0bb0*/  ISETP.GE.AND P1, PT, R9, RZ, PT ;  /* 0x000000ff0900720c */ /* 0x000fe20003f26270 */
[----:B------:R-:W-:Y:S01]  /*0bc0*/  @!P4 IMAD.IADD R21, R21, 0x1, -R12 ;  /* 0x000000011515c824 */ /* 0x000fe200078e0a0c */
[----:B------:R-:W-:Y:S01]  /*0bd0*/  ISETP.GE.AND P2, PT, R8, RZ, PT ;  /* 0x000000ff0800720c */ /* 0x000fe20003f46270 */
[----:B------:R-:W-:Y:S01]  /*0be0*/  IMAD.IADD R28, R22, 0x1, R28 ;  /* 0x00000001161c7824 */ /* 0x000fe200078e021c */
[----:B------:R-:W-:-:S02]  /*0bf0*/  ISETP.GE.AND P3, PT, R7, RZ, PT ;  /* 0x000000ff0700720c */ /* 0x000fc40003f66270 */
[----:B------:R-:W-:Y:S02]  /*0c00*/  ISETP.GE.AND P4, PT, R6, RZ, PT ;  /* 0x000000ff0600720c */ /* 0x000fe40003f86270 */
[----:B------:R-:W-:Y:S01]  /*0c10*/  @!P0 LOP3.LUT R20, RZ, R18, RZ, 0x33, !PT ;  /* 0x00000012ff148212 */ /* 0x000fe200078e33ff */
[--C-:B------:R-:W-:Y:S01]  /*0c20*/  @!P5 IMAD.IADD R25, R25, 0x1, -R12.reuse ;  /* 0x000000011919d824 */ /* 0x100fe200078e0a0c */
[----:B------:R-:W-:Y:S01]  /*0c30*/  SGXT R16, R16, 0x1 ;  /* 0x000000011010781a */ /* 0x000fe20000000200 */
[----:B------:R-:W-:Y:S01]  /*0c40*/  @!P6 IMAD.IADD R31, R31, 0x1, -R12 ;  /* 0x000000011f1fe824 */ /* 0x000fe200078e0a0c */
[----:B------:R-:W-:Y:S01]  /*0c50*/  LOP3.LUT R24, R23, R24, RZ, 0x3c, !PT ;  /* 0x0000001817187212 */ /* 0x000fe200078e3cff */
[----:B------:R-:W-:Y:S01]  /*0c60*/  IMAD R23, R2, R17, RZ ;  /* 0x0000001102177224 */ /* 0x000fe200078e02ff */
[----:B------:R-:W-:Y:S01]  /*0c70*/  LOP3.LUT R13, R16, 0x90, RZ, 0xc0, !PT ;  /* 0x00000090100d7812 */ /* 0x000fe200078ec0ff */
[----:B------:R-:W-:Y:S01]  /*0c80*/  IMAD R20, R20, UR5, RZ ;  /* 0x0000000514147c24 */ /* 0x000fe2000f8e02ff */
[----:B------:R-:W-:Y:S01]  /*0c90*/  ISETP.NE.AND P0, PT, R19, RZ, PT ;  /* 0x000000ff1300720c */ /* 0x000fe20003f05270 */
[----:B------:R-:W-:Y:S01]  /*0ca0*/  @!P1 IMAD.MOV R15, RZ, RZ, -R15 ;  /* 0x000000ffff0f9224 */ /* 0x000fe200078e0a0f */
[----:B------:R-:W-:Y:S01]  /*0cb0*/  LOP3.LUT R12, RZ, R19, RZ, 0x33, !PT ;  /* 0x00000013ff0c7212 */ /* 0x000fe200078e33ff */
[----:B------:R-:W-:Y:S01]  /*0cc0*/  @!P2 IMAD.MOV R21, RZ, RZ, -R21 ;  /* 0x000000ffff15a224 */ /* 0x000fe200078e0a15 */
[----:B------:R-:W-:Y:S01]  /*0cd0*/  LOP3.LUT R19, R51, 0x4, RZ, 0xfc, !PT ;  /* 0x0000000433137812 */ /* 0x000fe200078efcff */
[----:B------:R-:W-:Y:S01]  /*0ce0*/  @!P3 IMAD.MOV R25, RZ, RZ, -R25 ;  /* 0x000000ffff19b224 */ /* 0x000fe200078e0a19 */
[----:B------:R-:W-:Y:S01]  /*0cf0*/  LOP3.LUT R29, R3, 0x200, RZ, 0xc0, !PT ;  /* 0x00000200031d7812 */ /* 0x000fe200078ec0ff */
[----:B------:R-:W-:Y:S01]  /*0d00*/  @!P4 IMAD.MOV R31, RZ, RZ, -R31 ;  /* 0x000000ffff1fc224 */ /* 0x000fe200078e0a1f */
[----:B------:R-:W-:Y:S01]  /*0d10*/  LOP3.LUT R11, R13, 0x7e, R14, 0x78, !PT ;  /* 0x0000007e0d0b7812 */ /* 0x000fe200078e780e */
[-C--:B------:R-:W-:Y:S01]  /*0d20*/  IMAD R51, R51, R42.reuse, RZ ;  /* 0x0000002a33337224 */ /* 0x080fe200078e02ff */
[----:B------:R-:W-:Y:S01]  /*0d30*/  LEA R27, P5, R23, UR8, 0x1 ;  /* 0x00000008171b7c11 */ /* 0x000fe2000f8a08ff */
[----:B------:R-:W-:Y:S01]  /*0d40*/  IMAD R40, R19, R42, RZ ;  /* 0x0000002a13287224 */ /* 0x000fe200078e02ff */
[----:B------:R-:W-:Y:S01]  /*0d50*/  LEA R32, P1, R20, UR10, 0x1 ;  /* 0x0000000a14207c11 */ /* 0x000fe2000f8208ff */
[----:B------:R-:W-:Y:S01]  /*0d60*/  ULDC UR5, c[0x0][0x240] ;  /* 0x0000900000057ab9 */ /* 0x000fe20000000800 */
[----:B------:R-:W-:-:S02]  /*0d70*/  SEL R39, R12, R15, !P0 ;  /* 0x0000000f0c277207 */ /* 0x000fc40004000000 */
[----:B------:R-:W-:Y:S02]  /*0d80*/  CS2R R14, SRZ ;  /* 0x00000000000e7805 */ /* 0x000fe4000001ff00 */
[----:B------:R-:W-:Y:S01]  /*0d90*/  SEL R30, R12, R21, !P0 ;  /* 0x000000150c1e7207 */ /* 0x000fe20004000000 */
[----:B------:R-:W-:Y:S01]  /*0da0*/  IMAD.SHL.U32 R42, R42, 0x20, RZ ;  /* 0x000000202a2a7824 */ /* 0x000fe200078e00ff */
[C---:B------:R-:W-:Y:S01]  /*0db0*/  SEL R37, R12.reuse, R25, !P0 ;  /* 0x000000190c257207 */ /* 0x040fe20004000000 */
[----:B------:R-:W-:Y:S01]  /*0dc0*/  IMAD R39, R39, UR5, RZ ;  /* 0x0000000527277c24 */ /* 0x000fe2000f8e02ff */
[----:B------:R-:W-:Y:S02]  /*0dd0*/  SEL R31, R12, R31, !P0 ;  /* 0x0000001f0c1f7207 */ /* 0x000fe40004000000 */
[----:B------:R-:W-:Y:S02]  /*0de0*/  CS2R R12, SRZ ;  /* 0x00000000000c7805 */ /* 0x000fe4000001ff00 */
[----:B------:R-:W-:Y:S01]  /*0df0*/  IADD3 R29, R24, UR4, R29 ;  /* 0x00000004181d7c10 */ /* 0x000fe2000fffe01d */
[----:B------:R-:W-:Y:S01]  /*0e00*/  IMAD R30, R30, UR5, RZ ;  /* 0x000000051e1e7c24 */ /* 0x000fe2000f8e02ff */
[----:B------:R-:W-:Y:S01]  /*0e10*/  LEA.HI.X.SX32 R33, R20, UR11, 0x1, P1 ;  /* 0x0000000b14217c11 */ /* 0x000fe200088f0eff */
[----:B------:R-:W-:Y:S01]  /*0e20*/  IMAD R37, R37, UR5, RZ ;  /* 0x0000000525257c24 */ /* 0x000fe2000f8e02ff */
[----:B------:R-:W-:Y:S01]  /*0e30*/  LEA.HI.X.SX32 R23, R23, UR9, 0x1, P5 ;  /* 0x0000000917177c11 */ /* 0x000fe2000a8f0eff */
[----:B------:R-:W-:Y:S01]  /*0e40*/  IMAD R31, R31, UR5, RZ ;  /* 0x000000051f1f7c24 */ /* 0x000fe2000f8e02ff */
[----:B------:R-:W-:Y:S01]  /*0e50*/  LOP3.LUT R38, R11, 0x20, RZ, 0x3c, !PT ;  /* 0x000000200b267812 */ /* 0x000fe200078e3cff */
[----:B------:R-:W-:-:S06]  /*0e60*/  ULDC UR5, c[0x0][0x230] ;  /* 0x00008c0000057ab9 */ /* 0x000fcc0000000800 */
.L_x_1:
[----:B------:R-:W-:Y:S01]  /*0e70*/  SHF.R.U32.HI R26, RZ, 0x5, R0 ;  /* 0x00000005ff1a7819 */ /* 0x000fe20000011600 */
[----:B------:R-:W-:Y:S01]  /*0e80*/  IMAD.WIDE R18, R51, 0x2, R32 ;  /* 0x0000000233127825 */ /* 0x000fe200078e0220 */
[----:B------:R-:W-:Y:S02]  /*0e90*/  PRMT R22, RZ, 0x7610, R22 ;  /* 0x00007610ff167816 */ /* 0x000fe40000000016 */
[----:B------:R-:W-:-:S04]  /*0ea0*/  SGXT.U32 R26, R26, 0x2 ;  /* 0x000000021a1a781a */ /* 0x000fc80000000000 */
[----:B------:R-:W-:-:S13]  /*0eb0*/  ISETP.GE.AND P0, PT, R26, UR5, PT ;  /* 0x000000051a007c0c */ /* 0x000fda000bf06270 */
[----:B------:R0:W2:Y:S01]  /*0ec0*/  @!P0 LDG.E.U16 R22, desc[UR6][R18.64] ;  /* 0x0000000612168981 */ /* 0x0000a2000c1e1500 */
[----:B------:R-:W-:Y:S02]  /*0ed0*/  LEA.HI R16, R0, 0x1c, RZ, 0x1b ;  /* 0x0000001c00107811 */ /* 0x000fe400078fd8ff */
[----:B------:R-:W-:Y:S02]  /*0ee0*/  LOP3.LUT R20, R26, 0x4, RZ, 0xfc, !PT ;  /* 0x000000041a147812 */ /* 0x000fe400078efcff */
[----:B------:R-:W-:Y:S01]  /*0ef0*/  ISETP.GE.AND P1, PT, R16, UR5, PT ;  /* 0x0000000510007c0c */ /* 0x000fe2000bf26270 */
[----:B------:R-:W-:Y:S01]  /*0f00*/  IMAD.WIDE R16, R53, 0x2, R32 ;  /* 0x0000000235107825 */ /* 0x000fe200078e0220 */
[----:B------:R-:W-:Y:S02]  /*0f10*/  ISETP.GE.AND P0, PT, R20, UR5, PT ;  /* 0x0000000514007c0c */ /* 0x000fe4000bf06270 */
[----:B------:R-:W-:Y:S02]  /*0f20*/  PRMT R46, RZ, 0x7610, R46 ;  /* 0x00007610ff2e7816 */ /* 0x000fe4000000002e */
[----:B0-----:R-:W-:Y:S01]  /*0f30*/  LOP3.LUT R18, R26, 0xc, RZ, 0xfc, !PT ;  /* 0x0000000c1a127812 */ /* 0x001fe200078efcff */
[----:B------:R-:W-:Y:S01]  /*0f40*/  IMAD.WIDE R20, R40, 0x2, R32 ;  /* 0x0000000228147825 */ /* 0x000fe200078e0220 */
[----:B------:R-:W-:-:S02]  /*0f50*/  PRMT R25, RZ, 0x7610, R25 ;  /* 0x00007610ff197816 */ /* 0x000fc40000000019 */
[----:B------:R-:W-:Y:S02]  /*0f60*/  ISETP.GE.AND P2, PT, R18, UR5, PT ;  /* 0x0000000512007c0c */ /* 0x000fe4000bf46270 */
[C---:B------:R-:W-:Y:S01]  /*0f70*/  LOP3.LUT R24, R26.reuse, 0x8, RZ, 0xfc, !PT ;  /* 0x000000081a187812 */ /* 0x040fe200078efcff */
[----:B------:R0:W3:Y:S01]  /*0f80*/  @!P1 LDG.E.U16 R46, desc[UR6][R16.64] ;  /* 0x00000006102e9981 */ /* 0x0000e2000c1e1500 */
[C---:B------:R-:W-:Y:S02]  /*0f90*/  LOP3.LUT R19, R26.reuse, 0x10, RZ, 0xfc, !PT ;  /* 0x000000101a137812 */ /* 0x040fe400078efcff */
[C---:B------:R-:W-:Y:S01]  /*0fa0*/  LOP3.LUT R34, R26.reuse, 0x14, RZ, 0xfc, !PT ;  /* 0x000000141a227812 */ /* 0x040fe200078efcff */
[----:B------:R1:W4:Y:S01]  /*0fb0*/  @!P0 LDG.E.U16 R25, desc[UR6][R20.64] ;  /* 0x0000000614198981 */ /* 0x000322000c1e1500 */
[----:B------:R-:W-:Y:S02]  /*0fc0*/  LOP3.LUT R26, R26, 0x18, RZ, 0xfc, !PT ;  /* 0x000000181a1a7812 */ /* 0x000fe400078efcff */
[----:B------:R-:W-:-:S02]  /*0fd0*/  ISETP.GE.AND P1, PT, R24, UR5, PT ;  /* 0x0000000518007c0c */ /* 0x000fc4000bf26270 */
[----:B------:R-:W-:Y:S02]  /*0fe0*/  ISETP.GE.AND P3, PT, R19, UR5, PT ;  /* 0x0000000513007c0c */ /* 0x000fe4000bf66270 */
[----:B------:R-:W-:Y:S02]  /*0ff0*/  ISETP.GE.AND P4, PT, R34, UR5, PT ;  /* 0x0000000522007c0c */ /* 0x000fe4000bf86270 */
[----:B------:R-:W-:Y:S01]  /*1000*/  ISETP.GE.AND P0, PT, R26, UR5, PT ;  /* 0x000000051a007c0c */ /* 0x000fe2000bf06270 */
[----:B------:R-:W-:Y:S01]  /*1010*/  IMAD.WIDE R18, R47, 0x2, R32 ;  /* 0x000000022f127825 */ /* 0x000fe200078e0220 */
[----:B------:R-:W-:Y:S02]  /*1020*/  PRMT R48, RZ, 0x7610, R48 ;  /* 0x00007610ff307816 */ /* 0x000fe40000000030 */
[----:B------:R-:W-:Y:S01]  /*1030*/  PRMT R24, RZ, 0x7610, R24 ;  /* 0x00007610ff187816 */ /* 0x000fe20000000018 */
[----:B0-----:R-:W-:Y:S01]  /*1040*/  IMAD.WIDE R16, R49, 0x2, R32 ;  /* 0x0000000231107825 */ /* 0x001fe200078e0220 */
[----:B------:R-:W-:-:S02]  /*1050*/  PRMT R26, RZ, 0x7610, R26 ;  /* 0x00007610ff1a7816 */ /* 0x000fc4000000001a */
[----:B------:R0:W5:Y:S01]  /*1060*/  @!P2 LDG.E.U16 R48, desc[UR6][R18.64] ;  /* 0x000000061230a981 */ /* 0x000162000c1e1500 */
[----:B------:R-:W-:Y:S01]  /*1070*/  PRMT R50, RZ, 0x7610, R50 ;  /* 0x00007610ff327816 */ /* 0x000fe20000000032 */
[----:B-1----:R-:W-:Y:S01]  /*1080*/  IMAD.WIDE R20, R43, 0x2, R32 ;  /* 0x000000022b147825 */ /* 0x002fe200078e0220 */
[----:B------:R-:W-:Y:S01]  /*1090*/  PRMT R52, RZ, 0x7610, R52 ;  /* 0x00007610ff347816 */ /* 0x000fe20000000034 */
[----:B------:R-:W3:Y:S02]  /*10a0*/  @!P1 LDG.E.U16 R24, desc[UR6][R16.64] ;  /* 0x0000000610189981 */ /* 0x000ee4000c1e1500 */
[--C-:B------:R-:W-:Y:S02]  /*10b0*/  IMAD.WIDE R34, R41, 0x2, R32.reuse ;  /* 0x0000000229227825 */ /* 0x100fe400078e0220 */
[----:B------:R-:W5:Y:S02]  /*10c0*/  @!P4 LDG.E.U16 R50, desc[UR6][R20.64] ;  /* 0x000000061432c981 */ /* 0x000f64000c1e1500 */
[----:B0-----:R-:W-:-:S02]  /*10d0*/  IMAD.WIDE R18, R45, 0x2, R32 ;  /* 0x000000022d127825 */ /* 0x001fc400078e0220 */
[----:B------:R0:W4:Y:S04]  /*10e0*/  @!P0 LDG.E.U16 R52, desc[UR6][R34.64] ;  /* 0x0000000622348981 */ /* 0x000128000c1e1500 */
[----:B------:R1:W5:Y:S01]  /*10f0*/  @!P3 LDG.E.U16 R26, desc[UR6][R18.64] ;  /* 0x00000006121ab981 */ /* 0x000362000c1e1500 */
[----:B------:R-:W-:Y:S01]  /*1100*/  BAR.SYNC.DEFER_BLOCKING 0x0 ;  /* 0x0000000000007b1d */ /* 0x000fe20000010000 */
[----:B------:R-:W-:Y:S01]  /*1110*/  ISETP.GE.AND P1, PT, R2, UR5, PT ;  /* 0x0000000502007c0c */ /* 0x000fe2000bf26270 */
[----:B0-----:R-:W-:Y:S02]  /*1120*/  IMAD.MOV.U32 R34, RZ, RZ, R27 ;  /* 0x000000ffff227224 */ /* 0x001fe400078e001b */
[----:B------:R-:W-:Y:S01]  /*1130*/  IMAD.MOV.U32 R35, RZ, RZ, R23 ;  /* 0x000000ffff237224 */ /* 0x000fe200078e0017 */
[----:B------:R-:W-:Y:S01]  /*1140*/  PRMT R27, RZ, 0x7610, R27 ;  /* 0x00007610ff1b7816 */ /* 0x000fe2000000001b */
[----:B------:R-:W-:-:S04]  /*1150*/  IMAD.WIDE R16, R31, 0x2, R34 ;  /* 0x000000021f107825 */ /* 0x000fc800078e0222 */
[----:B-1----:R-:W-:-:S04]  /*1160*/  IMAD.WIDE R18, R37, 0x2, R34 ;  /* 0x0000000225127825 */ /* 0x002fc800078e0222 */
[----:B------:R-:W-:Y:S01]  /*1170*/  IMAD.WIDE R20, R30, 0x2, R34 ;  /* 0x000000021e147825 */ /* 0x000fe200078e0222 */
[----:B------:R0:W5:Y:S02]  /*1180*/  @!P1 LDG.E.U16 R27, desc[UR6][R16.64] ;  /* 0x00000006101b9981 */ /* 0x000164000c1e1500 */
[----:B0-----:R-:W-:Y:S02]  /*1190*/  PRMT R17, RZ, 0x7610, R17 ;  /* 0x00007610ff117816 */ /* 0x001fe40000000011 */
[----:B------:R-:W-:-:S04]  /*11a0*/  PRMT R16, RZ, 0x7610, R16 ;  /* 0x00007610ff107816 */ /* 0x000fc80000000010 */
[----:B------:R0:W5:Y:S04]  /*11b0*/  @!P1 LDG.E.U16 R17, desc[UR6][R18.64] ;  /* 0x0000000612119981 */ /* 0x000168000c1e1500 */
[----:B------:R-:W5:Y:S01]  /*11c0*/  @!P1 LDG.E.U16 R16, desc[UR6][R20.64] ;  /* 0x0000000614109981 */ /* 0x000f62000c1e1500 */
[----:B0-----:R-:W-:-:S03]  /*11d0*/  PRMT R19, RZ, 0x7610, R19 ;  /* 0x00007610ff137816 */ /* 0x001fc60000000013 */
[----:B--2---:R0:W-:Y:S02]  /*11e0*/  STS.U16 [R11+UR4], R22 ;  /* 0x000000160b007988 */ /* 0x0041e40008000404 */
[----:B0-----:R-:W-:-:S05]  /*11f0*/  IMAD.WIDE R22, R39, 0x2, R34 ;  /* 0x0000000227167825 */ /* 0x001fca00078e0222 */
[----:B------:R-:W2:Y:S04]  /*1200*/  @!P1 LDG.E.U16 R19, desc[UR6][R22.64] ;  /* 0x0000000616139981 */ /* 0x000ea8000c1e1500 */
[----:B---3--:R-:W-:Y:S04]  /*1210*/  STS.U16 [R11+UR4+0x200], R24 ;  /* 0x000200180b007988 */ /* 0x008fe80008000404 */
[----:B----4-:R-:W-:Y:S04]  /*1220*/  STS.U16 [R11+UR4+0x600], R52 ;  /* 0x000600340b007988 */ /* 0x010fe80008000404 */
[----:B-----5:R-:W-:Y:S04]  /*1230*/  STS.U16 [R11+UR4+0x400], R26 ;  /* 0x0004001a0b007988 */ /* 0x020fe80008000404 */
[----:B------:R-:W-:Y:S04]  /*1240*/  STS.U16 [R38+UR4+0x100], R25 ;  /* 0x0001001926007988 */ /* 0x000fe80008000404 */
[----:B------:R-:W-:Y:S04]  /*1250*/  STS.U16 [R38+UR4+0x300], R48 ;  /* 0x0003003026007988 */ /* 0x000fe80008000404 */
[----:B------:R-:W-:Y:S04]  /*1260*/  STS.U16 [R38+UR4+0x500], R50 ;  /* 0x0005003226007988 */ /* 0x000fe80008000404 */
[----:B------:R-:W-:Y:S04]  /*1270*/  STS.U16 [R38+UR4+0x700], R46 ;  /* 0x0007002e26007988 */ /* 0x000fe80008000404 */
[----:B------:R-:W-:Y:S04]  /*1280*/  STS.U16 [R11+UR4+0x800], R27 ;  /* 0x0008001b0b007988 */ /* 0x000fe80008000404 */
[----:B------:R-:W-:Y:S04]  /*1290*/  STS.U16 [R11+UR4+0xa00], R16 ;  /* 0x000a00100b007988 */ /* 0x000fe80008000404 */
[----:B------:R-:W-:Y:S01]  /*12a0*/  STS.U16 [R38+UR4+0x900], R17 ;  /* 0x0009001126007988 */ /* 0x000fe20008000404 */
[----:B------:R-:W-:-:S05]  /*12b0*/  VIADD R36, R36, 0xffffffff ;  /* 0xffffffff24247836 */ /* 0x000fca0000000000 */
[----:B------:R-:W-:Y:S01]  /*12c0*/  ISETP.NE.U32.AND P0, PT, R36, RZ, PT ;  /* 0x000000ff2400720c */ /* 0x000fe20003f05070 */
[----:B------:R-:W-:Y:S01]  /*12d0*/  UIADD3 UR5, UR5, -0x20, URZ ;  /* 0xffffffe005057890 */ /* 0x000fe2000fffe03f */
[----:B------:R-:W-:Y:S01]  /*12e0*/  IMAD.WIDE R32, R42, 0x2, R32 ;  /* 0x000000022a207825 */ /* 0x000fe200078e0220 */
[----:B--2---:R-:W-:Y:S01]  /*12f0*/  STS.U16 [R38+UR4+0xb00], R19 ;  /* 0x000b001326007988 */ /* 0x004fe20008000404 */
[----:B------:R-:W-:Y:S06]  /*1300*/  BAR.SYNC.DEFER_BLOCKING 0x0 ;  /* 0x0000000000007b1d */ /* 0x000fec0000010000 */
[----:B------:R-:W-:Y:S04]  /*1310*/  LDSM.16.MT88.4 R16, [R29] ;  /* 0x000000001d10783b */ /* 0x000fe80000004200 */
[----:B------:R-:W0:Y:S04]  /*1320*/  LDSM.16.M88.4 R20, [R28+0x800] ;  /* 0x000800001c14783b */ /* 0x000e280000000200 */
[----:B------:R-:W1:Y:S01]  /*1330*/  LDSM.16.MT88.4 R24, [R29+0x400] ;  /* 0x000400001d18783b */ /* 0x000e620000004200 */
[----:B0-----:R-:W-:-:S15]  /*1340*/  HMMA.16816.F32 R12, R16, R20, R12 ;  /* 0x00000014100c723c */ /* 0x001fde000000180c */
[----:B------:R-:W-:-:S09]  /*1350*/  NOP ;  /* 0x0000000000007918 */ /* 0x000fd20000000000 */
[----:B-1----:R-:W-:Y:S07]  /*1360*/  HMMA.16816.F32 R12, R24, R22, R12 ;  /* 0x00000016180c723c */ /* 0x002fee000000180c */
[----:B------:R-:W-:-:S04]  /*1370*/  IMAD.WIDE R22, R44, 0x2, R34 ;  /* 0x000000022c167825 */ /* 0x000fc800078e0222 */
[----:B------:R-:W-:Y:S01]  /*1380*/  IMAD.MOV.U32 R27, RZ, RZ, R22 ;  /* 0x000000ffff1b7224 */ /* 0x000fe200078e0016 */
[----:B------:R-:W-:-:S12]  /*1390*/  @P0 BRA `(.L_x_1) ;  /* 0xfffffff800b40947 */ /* 0x000fd8000383ffff */
[----:B------:R-:W-:Y:S02]  /*13a0*/  F2FP.F16.F32.PACK_AB R12, R13, R12 ;  /* 0x0000000c0d0c723e */ /* 0x000fe400000000ff */
[----:B------:R-:W-:-:S07]  /*13b0*/  F2FP.F16.F32.PACK_AB R14, R15, R14 ;  /* 0x0000000e0f0e723e */ /* 0x000fce00000000ff */
.L_x_0:
[----:B------:R-:W0:Y:S08]  /*13c0*/  S2UR UR5, SR_CgaCtaId ;  /* 0x00000000000579c3 */ /* 0x000e300000008800 */
[----:B------:R-:W-:Y:S01]  /*13d0*/  BAR.SYNC.DEFER_BLOCKING 0x0 ;  /* 0x0000000000007b1d */ /* 0x000fe20000010000 */
[----:B------:R-:W-:Y:S02]  /*13e0*/  LOP3.LUT R11, R3, 0x60, RZ, 0xc0, !PT ;  /* 0x00000060030b7812 */ /* 0x000fe400078ec0ff */
[----:B------:R-:W-:-:S02]  /*13f0*/  ISETP.NE.U32.AND P0, PT, R4, RZ, PT ;  /* 0x000000ff0400720c */ /* 0x000fc40003f05070 */
[----:B------:R-:W-:Y:S01]  /*1400*/  LOP3.LUT R11, R11, 0x1c, R0, 0xf8, !PT ;  /* 0x0000001c0b0b7812 */ /* 0x000fe200078ef800 */
[----:B------:R-:W-:Y:S01]  /*1410*/  UMOV UR4, 0x400 ;  /* 0x0000040000047882 */ /* 0x000fe20000000000 */
[----:B------:R-:W-:Y:S01]  /*1420*/  SEL R4, RZ, 0x240, !P0 ;  /* 0x00000240ff047807 */ /* 0x000fe20004000000 */
[----:B------:R-:W-:Y:S01]  /*1430*/  ULDC.64 UR10, c[0x0][0x228] ;  /* 0x00008a00000a7ab9 */ /* 0x000fe20000000a00 */
[----:B------:R-:W-:Y:S01]  /*1440*/  LOP3.LUT R3, R3, 0x300, RZ, 0xc0, !PT ;  /* 0x0000030003037812 */ /* 0x000fe200078ec0ff */
[----:B------:R-:W-:Y:S01]  /*1450*/  ULDC.64 UR8, c[0x0][0x220] ;  /* 0x0000880000087ab9 */ /* 0x000fe20000000a00 */
[----:B------:R-:W-:Y:S02]  /*1460*/  LOP3.LUT R11, R11, R4, RZ, 0x3c, !PT ;  /* 0x000000040b0b7212 */ /* 0x000fe400078e3cff */
[----:B------:R-:W-:Y:S01]  /*1470*/  LOP3.LUT R0, R0, 0x20, RZ, 0xc0, !PT ;  /* 0x0000002000007812 */ /* 0x000fe200078ec0ff */
[----:B------:R-:W-:Y:S01]  /*1480*/  IMAD R3, R2, 0x4, R3 ;  /* 0x0000000402037824 */ /* 0x000fe200078e0203 */
[----:B------:R-:W-:-:S02]  /*1490*/  ISETP.GE.AND P0, PT, R10, UR10, PT ;  /* 0x0000000a0a007c0c */ /* 0x000fc4000bf06270 */
[----:B------:R-:W-:Y:S01]  /*14a0*/  SHF.R.U32.HI R2, RZ, 0x4, R0 ;  /* 0x00000004ff027819 */ /* 0x000fe20000011600 */
[----:B------:R-:W-:Y:S01]  /*14b0*/  IMAD R11, R0, 0x4, R11 ;  /* 0x00000004000b7824 */ /* 0x000fe200078e020b */
[----:B------:R-:W-:Y:S02]  /*14c0*/  ISETP.LT.AND P1, PT, R7, UR11, !P0 ;  /* 0x0000000b07007c0c */ /* 0x000fe4000c721270 */
[----:B------:R-:W-:Y:S01]  /*14d0*/  LOP3.LUT R2, R2, R3, R5, 0xf6, !PT ;  /* 0x0000000302027212 */ /* 0x000fe200078ef605 */
[----:B0-----:R-:W-:Y:S01]  /*14e0*/  ULEA UR4, UR5, UR4, 0x18 ;  /* 0x0000000405047291 */ /* 0x001fe2000f8ec03f */
[----:B------:R-:W-:Y:S02]  /*14f0*/  LOP3.LUT R3, R11, 0x20, RZ, 0x3c, !PT ;  /* 0x000000200b037812 */ /* 0x000fe400078e3cff */
[----:B------:R-:W-:Y:S01]  /*1500*/  LOP3.LUT R13, R2, 0x40, RZ, 0x3c, !PT ;  /* 0x00000040020d7812 */ /* 0x000fe200078e3cff */
[----:B------:R-:W-:Y:S01]  /*1510*/  ULDC UR5, c[0x0][0x244] ;  /* 0x0000910000057ab9 */ /* 0x000fe20000000800 */
[----:B------:R-:W-:Y:S01]  /*1520*/  ISETP.LT.AND P2, PT, R6, UR11, !P0 ;  /* 0x0000000b06007c0c */ /* 0x000fe2000c741270 */
[----:B------:R-:W-:Y:S01]  /*1530*/  IMAD R10, R10, UR5, RZ ;  /* 0x000000050a0a7c24 */ /* 0x000fe2000f8e02ff */
[----:B------:R-:W-:-:S02]  /*1540*/  ULDC UR5, c[0x0][0x248] ;  /* 0x0000920000057ab9 */ /* 0x000fc40000000800 */
[----:B------:R0:W-:Y:S01]  /*1550*/  STS [R11+UR4], R12 ;  /* 0x0000000c0b007988 */ /* 0x0001e20008000804 */
[----:B------:R-:W-:Y:S02]  /*1560*/  IMAD R0, R6, UR5, RZ ;  /* 0x0000000506007c24 */ /* 0x000fe4000f8e02ff */
[----:B------:R-:W-:Y:S01]  /*1570*/  IMAD R7, R7, UR5, RZ ;  /* 0x0000000507077c24 */ /* 0x000fe2000f8e02ff */
[----:B------:R-:W-:Y:S01]  /*1580*/  STS [R3+UR4+0x100], R14 ;  /* 0x0001000e03007988 */ /* 0x000fe20008000804 */
[----:B------:R-:W-:Y:S01]  /*1590*/  BAR.SYNC.DEFER_BLOCKING 0x0 ;  /* 0x0000000000007b1d */ /* 0x000fe20000010000 */
[----:B0-----:R-:W-:Y:S01]  /*15a0*/  LEA R12, P3, R10, UR8, 0x1 ;  /* 0x000000080a0c7c11 */ /* 0x001fe2000f8608ff */
[----:B------:R-:W-:-:S03]  /*15b0*/  IMAD R11, R8, UR5, RZ ;  /* 0x00000005080b7c24 */ /* 0x000fc6000f8e02ff */
[----:B------:R-:W-:Y:S02]  /*15c0*/  LEA.HI.X.SX32 R10, R10, UR9, 0x1, P3 ;  /* 0x000000090a0a7c11 */ /* 0x000fe400098f0eff */
[----:B------:R-:W-:Y:S02]  /*15d0*/  ISETP.LT.AND P3, PT, R8, UR11, !P0 ;  /* 0x0000000b08007c0c */ /* 0x000fe4000c761270 */
[C---:B------:R-:W-:Y:S01]  /*15e0*/  ISETP.LT.AND P0, PT, R9.reuse, UR11, !P0 ;  /* 0x0000000b09007c0c */ /* 0x040fe2000c701270 */
[----:B------:R-:W-:Y:S01]  /*15f0*/  IMAD R9, R9, UR5, RZ ;  /* 0x0000000509097c24 */ /* 0x000fe2000f8e02ff */
[-C--:B------:R-:W-:Y:S02]  /*1600*/  LEA R4, P6, R7, R12.reuse, 0x1 ;  /* 0x0000000c07047211 */ /* 0x080fe400078c08ff */
[----:B------:R-:W-:Y:S02]  /*1610*/  LEA R6, P4, R11, R12, 0x1 ;  /* 0x0000000c0b067211 */ /* 0x000fe400078808ff */
[----:B------:R-:W-:-:S02]  /*1620*/  LEA.HI.X.SX32 R5, R7, R10, 0x1, P6 ;  /* 0x0000000a07057211 */ /* 0x000fc400030f0eff */
[----:B------:R-:W-:Y:S01]  /*1630*/  LEA.HI.X.SX32 R7, R11, R10, 0x1, P4 ;  /* 0x0000000a0b077211 */ /* 0x000fe200020f0eff */
[----:B------:R-:W0:Y:S04]  /*1640*/  LDS.U16 R15, [R2+UR4] ;  /* 0x00000004020f7984 */ /* 0x000e280008000400 */
[----:B------:R-:W1:Y:S04]  /*1650*/  LDS.U16 R19, [R13+UR4] ;  /* 0x000000040d137984 */ /* 0x000e680008000400 */
[----:B------:R2:W3:Y:S02]  /*1660*/  LDS.U16 R17, [R2+UR4+0x80] ;  /* 0x0000800402117984 */ /* 0x0004e40008000400 */
[----:B--2---:R-:W-:-:S04]  /*1670*/  LEA R2, P5, R0, R12, 0x1 ;  /* 0x0000000c00027211 */ /* 0x004fc800078a08ff */
[----:B------:R-:W-:-:S05]  /*1680*/  LEA.HI.X.SX32 R3, R0, R10, 0x1, P5 ;  /* 0x0000000a00037211 */ /* 0x000fca00028f0eff */
[----:B0-----:R0:W-:Y:S04]  /*1690*/  @P2 STG.E.U16 desc[UR6][R2.64], R15 ;  /* 0x0000000f02002986 */ /* 0x0011e8000c101506 */
[----:B-1----:R0:W-:Y:S04]  /*16a0*/  @P1 STG.E.U16 desc[UR6][R4.64], R19 ;  /* 0x0000001304001986 */ /* 0x0021e8000c101506 */
[----:B---3--:R0:W-:Y:S01]  /*16b0*/  @P3 STG.E.U16 desc[UR6][R6.64], R17 ;  /* 0x0000001106003986 */ /* 0x0081e2000c101506 */
[----:B------:R-:W-:Y:S05]  /*16c0*/  @!P0 EXIT ;  /* 0x000000000000894d */ /* 0x000fea0003800000 */
[----:B------:R-:W1:Y:S01]  /*16d0*/  LDS.U16 R13, [R13+UR4+0x80] ;  /* 0x000080040d0d7984 */ /* 0x000e620008000400 */
[----:B0-----:R-:W-:-:S04]  /*16e0*/  LEA R2, P0, R9, R12, 0x1 ;  /* 0x0000000c09027211 */ /* 0x001fc800078008ff */
[----:B------:R-:W-:-:S05]  /*16f0*/  LEA.HI.X.SX32 R3, R9, R10, 0x1, P0 ;  /* 0x0000000a09037211 */ /* 0x000fca00000f0eff */
[----:B-1----:R-:W-:Y:S01]  /*1700*/  STG.E.U16 desc[UR6][R2.64], R13 ;  /* 0x0000000d02007986 */ /* 0x002fe2000c101506 */
[----:B------:R-:W-:Y:S05]  /*1710*/  EXIT ;  /* 0x000000000000794d */ /* 0x000fea0003800000 */
.L_x_2:
[----:B------:R-:W-:-:S00]  /*1720*/  BRA `(.L_x_2) ;  /* 0xfffffffc00fc7947 */ /* 0x000fc0000383ffff */
[----:B------:R-:W-:-:S00]  /*1730*/  NOP ;  /* 0x0000000000007918 */ /* 0x000fc00000000000 */
        /* <DEDUP_REMOVED lines=12> */
.L_x_3:


//--------------------- .nv.shared.matmul_kernel  --------------------------
	.section	.nv.shared.matmul_kernel,"aw",@nobits
	.sectionflags	@""
	.align	16
	.zero		1024


//--------------------- .nv.shared.reserved.0     --------------------------
	.section	.nv.shared.reserved.0,"aw",@nobits
	.weak		__nv_reservedSMEM_offset_0_alias
	.size		__nv_reservedSMEM_offset_0_alias, 0, 0
	.other		__nv_reservedSMEM_offset_0_alias,@"STO_CUDA_RESERVED_SHARED STV_DEFAULT"
__nv_reservedSMEM_offset_0_alias:
	.zero		0


//--------------------- .nv.constant0.matmul_kernel --------------------------
	.section	.nv.constant0.matmul_kernel,"a",@progbits
	.sectionflags	@""
	.align	4
.nv.constant0.matmul_kernel:
	.zero		608


//--------------------- SYMBOLS --------------------------

	.type		.nv.reservedSmem.offset0,@object
	.size		.nv.reservedSmem.offset0,0x4
